//
// Generated by NVIDIA NVVM Compiler
//
// Compiler Build ID: CL-36424714
// Cuda compilation tools, release 13.0, V13.0.88
// Based on NVVM 20.0.0
//

.version 9.0
.target sm_100
.address_size 64

	// .globl	_Z10body_forceP4Bodyi

.visible .entry _Z10body_forceP4Bodyi(
	.param .u64 .ptr .align 1 _Z10body_forceP4Bodyi_param_0,
	.param .u32 _Z10body_forceP4Bodyi_param_1
)
{
	.reg .pred 	%p<9>;
	.reg .b32 	%r<19>;
	.reg .b32 	%f<172>;
	.reg .b64 	%rd<15>;

	ld.param.u64 	%rd5, [_Z10body_forceP4Bodyi_param_0];
	ld.param.u32 	%r10, [_Z10body_forceP4Bodyi_param_1];
	cvta.to.global.u64 	%rd1, %rd5;
	mov.u32 	%r11, %ntid.x;
	mov.u32 	%r12, %ctaid.x;
	mov.u32 	%r13, %tid.x;
	mad.lo.s32 	%r1, %r11, %r12, %r13;
	setp.ge.s32 	%p1, %r1, %r10;
	@%p1 bra 	$L__BB0_12;
	setp.lt.s32 	%p2, %r10, 1;
	mov.f32 	%f169, 0f00000000;
	mov.f32 	%f170, %f169;
	mov.f32 	%f171, %f169;
	@%p2 bra 	$L__BB0_11;
	mul.wide.s32 	%rd6, %r1, 24;
	add.s64 	%rd7, %rd1, %rd6;
	ld.global.f32 	%f1, [%rd7];
	ld.global.f32 	%f2, [%rd7+4];
	ld.global.f32 	%f3, [%rd7+8];
	and.b32  	%r2, %r10, 3;
	setp.lt.u32 	%p3, %r10, 4;
	mov.f32 	%f156, 0f00000000;
	mov.b32 	%r18, 0;
	mov.f32 	%f155, %f156;
	mov.f32 	%f154, %f156;
	@%p3 bra 	$L__BB0_5;
	and.b32  	%r18, %r10, 2147483644;
	neg.s32 	%r16, %r18;
	add.s64 	%rd14, %rd1, 48;
	mov.f32 	%f156, 0f00000000;
$L__BB0_4:
	.pragma "nounroll";
	ld.global.f32 	%f41, [%rd14+-48];
	sub.f32 	%f42, %f41, %f1;
	ld.global.f32 	%f43, [%rd14+-44];
	sub.f32 	%f44, %f43, %f2;
	ld.global.f32 	%f45, [%rd14+-40];
	sub.f32 	%f46, %f45, %f3;
	mul.f32 	%f47, %f44, %f44;
	fma.rn.f32 	%f48, %f42, %f42, %f47;
	fma.rn.f32 	%f49, %f46, %f46, %f48;
	add.f32 	%f50, %f49, 0f3089705F;
	rsqrt.approx.f32 	%f51, %f50;
	mul.f32 	%f52, %f51, %f51;
	mul.f32 	%f53, %f51, %f52;
	fma.rn.f32 	%f54, %f42, %f53, %f154;
	fma.rn.f32 	%f55, %f44, %f53, %f155;
	fma.rn.f32 	%f56, %f46, %f53, %f156;
	ld.global.f32 	%f57, [%rd14+-24];
	sub.f32 	%f58, %f57, %f1;
	ld.global.f32 	%f59, [%rd14+-20];
	sub.f32 	%f60, %f59, %f2;
	ld.global.f32 	%f61, [%rd14+-16];
	sub.f32 	%f62, %f61, %f3;
	mul.f32 	%f63, %f60, %f60;
	fma.rn.f32 	%f64, %f58, %f58, %f63;
	fma.rn.f32 	%f65, %f62, %f62, %f64;
	add.f32 	%f66, %f65, 0f3089705F;
	rsqrt.approx.f32 	%f67, %f66;
	mul.f32 	%f68, %f67, %f67;
	mul.f32 	%f69, %f67, %f68;
	fma.rn.f32 	%f70, %f58, %f69, %f54;
	fma.rn.f32 	%f71, %f60, %f69, %f55;
	fma.rn.f32 	%f72, %f62, %f69, %f56;
	ld.global.f32 	%f73, [%rd14];
	sub.f32 	%f74, %f73, %f1;
	ld.global.f32 	%f75, [%rd14+4];
	sub.f32 	%f76, %f75, %f2;
	ld.global.f32 	%f77, [%rd14+8];
	sub.f32 	%f78, %f77, %f3;
	mul.f32 	%f79, %f76, %f76;
	fma.rn.f32 	%f80, %f74, %f74, %f79;
	fma.rn.f32 	%f81, %f78, %f78, %f80;
	add.f32 	%f82, %f81, 0f3089705F;
	rsqrt.approx.f32 	%f83, %f82;
	mul.f32 	%f84, %f83, %f83;
	mul.f32 	%f85, %f83, %f84;
	fma.rn.f32 	%f86, %f74, %f85, %f70;
	fma.rn.f32 	%f87, %f76, %f85, %f71;
	fma.rn.f32 	%f88, %f78, %f85, %f72;
	ld.global.f32 	%f89, [%rd14+24];
	sub.f32 	%f90, %f89, %f1;
	ld.global.f32 	%f91, [%rd14+28];
	sub.f32 	%f92, %f91, %f2;
	ld.global.f32 	%f93, [%rd14+32];
	sub.f32 	%f94, %f93, %f3;
	mul.f32 	%f95, %f92, %f92;
	fma.rn.f32 	%f96, %f90, %f90, %f95;
	fma.rn.f32 	%f97, %f94, %f94, %f96;
	add.f32 	%f98, %f97, 0f3089705F;
	rsqrt.approx.f32 	%f99, %f98;
	mul.f32 	%f100, %f99, %f99;
	mul.f32 	%f101, %f99, %f100;
	fma.rn.f32 	%f154, %f90, %f101, %f86;
	fma.rn.f32 	%f155, %f92, %f101, %f87;
	fma.rn.f32 	%f156, %f94, %f101, %f88;
	add.s32 	%r16, %r16, 4;
	add.s64 	%rd14, %rd14, 96;
	setp.ne.s32 	%p4, %r16, 0;
	@%p4 bra 	$L__BB0_4;
$L__BB0_5:
	setp.eq.s32 	%p5, %r2, 0;
	@%p5 bra 	$L__BB0_10;
	setp.eq.s32 	%p6, %r2, 1;
	@%p6 bra 	$L__BB0_8;
	mul.wide.u32 	%rd8, %r18, 24;
	add.s64 	%rd9, %rd1, %rd8;
	ld.global.f32 	%f103, [%rd9];
	sub.f32 	%f104, %f103, %f1;
	ld.global.f32 	%f105, [%rd9+4];
	sub.f32 	%f106, %f105, %f2;
	ld.global.f32 	%f107, [%rd9+8];
	sub.f32 	%f108, %f107, %f3;
	mul.f32 	%f109, %f106, %f106;
	fma.rn.f32 	%f110, %f104, %f104, %f109;
	fma.rn.f32 	%f111, %f108, %f108, %f110;
	add.f32 	%f112, %f111, 0f3089705F;
	rsqrt.approx.f32 	%f113, %f112;
	mul.f32 	%f114, %f113, %f113;
	mul.f32 	%f115, %f113, %f114;
	fma.rn.f32 	%f116, %f104, %f115, %f154;
	fma.rn.f32 	%f117, %f106, %f115, %f155;
	fma.rn.f32 	%f118, %f108, %f115, %f156;
	ld.global.f32 	%f119, [%rd9+24];
	sub.f32 	%f120, %f119, %f1;
	ld.global.f32 	%f121, [%rd9+28];
	sub.f32 	%f122, %f121, %f2;
	ld.global.f32 	%f123, [%rd9+32];
	sub.f32 	%f124, %f123, %f3;
	mul.f32 	%f125, %f122, %f122;
	fma.rn.f32 	%f126, %f120, %f120, %f125;
	fma.rn.f32 	%f127, %f124, %f124, %f126;
	add.f32 	%f128, %f127, 0f3089705F;
	rsqrt.approx.f32 	%f129, %f128;
	mul.f32 	%f130, %f129, %f129;
	mul.f32 	%f131, %f129, %f130;
	fma.rn.f32 	%f154, %f120, %f131, %f116;
	fma.rn.f32 	%f155, %f122, %f131, %f117;
	fma.rn.f32 	%f156, %f124, %f131, %f118;
	add.s32 	%r18, %r18, 2;
$L__BB0_8:
	and.b32  	%r15, %r10, 1;
	setp.eq.b32 	%p7, %r15, 1;
	not.pred 	%p8, %p7;
	@%p8 bra 	$L__BB0_10;
	mul.wide.u32 	%rd10, %r18, 24;
	add.s64 	%rd11, %rd1, %rd10;
	ld.global.f32 	%f132, [%rd11];
	sub.f32 	%f133, %f132, %f1;
	ld.global.f32 	%f134, [%rd11+4];
	sub.f32 	%f135, %f134, %f2;
	ld.global.f32 	%f136, [%rd11+8];
	sub.f32 	%f137, %f136, %f3;
	mul.f32 	%f138, %f135, %f135;
	fma.rn.f32 	%f139, %f133, %f133, %f138;
	fma.rn.f32 	%f140, %f137, %f137, %f139;
	add.f32 	%f141, %f140, 0f3089705F;
	rsqrt.approx.f32 	%f142, %f141;
	mul.f32 	%f143, %f142, %f142;
	mul.f32 	%f144, %f142, %f143;
	fma.rn.f32 	%f154, %f133, %f144, %f154;
	fma.rn.f32 	%f155, %f135, %f144, %f155;
	fma.rn.f32 	%f156, %f137, %f144, %f156;
$L__BB0_10:
	mul.f32 	%f169, %f154, 0f3A83126F;
	mul.f32 	%f170, %f155, 0f3A83126F;
	mul.f32 	%f171, %f156, 0f3A83126F;
$L__BB0_11:
	mul.wide.s32 	%rd12, %r1, 24;
	add.s64 	%rd13, %rd1, %rd12;
	ld.global.f32 	%f145, [%rd13+12];
	add.f32 	%f146, %f169, %f145;
	st.global.f32 	[%rd13+12], %f146;
	ld.global.f32 	%f147, [%rd13+16];
	add.f32 	%f148, %f170, %f147;
	st.global.f32 	[%rd13+16], %f148;
	ld.global.f32 	%f149, [%rd13+20];
	add.f32 	%f150, %f171, %f149;
	st.global.f32 	[%rd13+20], %f150;
$L__BB0_12:
	ret;

}


// ===== COMPILED SASS (sm_100) =====

	.target	sm_100

	.elftype	@"ET_EXEC"


//--------------------- .note.nv.tkinfo           --------------------------
	.section	.note.nv.tkinfo,"",@"SHT_NOTE"
	.sectionflags	@"SHF_NOTE_NV_TKINFO"
	.tkinfo
        /*0018*/ 	.word	0x00000002
        /*0030*/ 	.string	""
        /*0030*/ 	.string	"ptxas"
        /*0030*/ 	.string	"Cuda compilation tools, release 13.0, V13.0.88"
        /*0030*/ 	.string	"Build cuda_13.0.r13.0/compiler.36424714_0"
        /*0030*/ 	.string	"-arch sm_100 -m 64 "



//--------------------- .note.nv.cuinfo           --------------------------
	.section	.note.nv.cuinfo,"",@"SHT_NOTE"
	.sectionflags	@"SHF_NOTE_NV_CUINFO"
        /*0018*/ 	.short	0x0002
        /*001a*/ 	.short	0x0064
        /*001c*/ 	.short	0x0082
	.zero		2


//--------------------- .nv.info                  --------------------------
	.section	.nv.info,"",@"SHT_CUDA_INFO"
	.align	4


	//----- nvinfo : EIATTR_REGCOUNT
	.align		4
        /*0000*/ 	.byte	0x04, 0x2f
        /*0002*/ 	.short	(.L_1 - .L_0)
	.align		4
.L_0:
        /*0004*/ 	.word	index@(_Z10body_forceP4Bodyi)
        /*0008*/ 	.word	0x00000020


	//----- nvinfo : EIATTR_FRAME_SIZE
	.align		4
.L_1:
        /*000c*/ 	.byte	0x04, 0x11
        /*000e*/ 	.short	(.L_3 - .L_2)
	.align		4
.L_2:
        /*0010*/ 	.word	index@(_Z10body_forceP4Bodyi)
        /*0014*/ 	.word	0x00000000


	//----- nvinfo : EIATTR_MIN_STACK_SIZE
	.align		4
.L_3:
        /*0018*/ 	.byte	0x04, 0x12
        /*001a*/ 	.short	(.L_5 - .L_4)
	.align		4
.L_4:
        /*001c*/ 	.word	index@(_Z10body_forceP4Bodyi)
        /*0020*/ 	.word	0x00000000
.L_5:


//--------------------- .nv.compat                --------------------------
	.section	.nv.compat,"",@"SHT_CUDA_COMPAT_INFO"
	.align	4
        /*0000*/ 	.byte	0x02, 0x09, 0x00, 0x00, 0x02, 0x02, 0x01, 0x00, 0x02, 0x05, 0x05, 0x00, 0x03, 0x07, 0x01, 0x01
        /*0010*/ 	.byte	0x02, 0x03, 0x00, 0x00, 0x02, 0x06, 0x01, 0x00, 0x04, 0x0b, 0x08, 0x00, 0x01, 0x00, 0x00, 0x00
        /*0020*/ 	.byte	0x00, 0x00, 0x00, 0x00


//--------------------- .nv.info._Z10body_forceP4Bodyi --------------------------
	.section	.nv.info._Z10body_forceP4Bodyi,"",@"SHT_CUDA_INFO"
	.sectionflags	@""
	.align	4


	//----- nvinfo : EIATTR_CUDA_API_VERSION
	.align		4
        /*0000*/ 	.byte	0x04, 0x37
        /*0002*/ 	.short	(.L_7 - .L_6)
.L_6:
        /*0004*/ 	.word	0x00000082


	//----- nvinfo : EIATTR_KPARAM_INFO
	.align		4
.L_7:
        /*0008*/ 	.byte	0x04, 0x17
        /*000a*/ 	.short	(.L_9 - .L_8)
.L_8:
        /*000c*/ 	.word	0x00000000
        /*0010*/ 	.short	0x0001
        /*0012*/ 	.short	0x0008
        /*0014*/ 	.byte	0x00, 0xf0, 0x11, 0x00


	//----- nvinfo : EIATTR_KPARAM_INFO
	.align		4
.L_9:
        /*0018*/ 	.byte	0x04, 0x17
        /*001a*/ 	.short	(.L_11 - .L_10)
.L_10:
        /*001c*/ 	.word	0x00000000
        /*0020*/ 	.short	0x0000
        /*0022*/ 	.short	0x0000
        /*0024*/ 	.byte	0x00, 0xf5, 0x21, 0x00


	//----- nvinfo : EIATTR_SPARSE_MMA_MASK
	.align		4
.L_11:
        /*0028*/ 	.byte	0x03, 0x50
        /*002a*/ 	.short	0x0000


	//----- nvinfo : EIATTR_MAXREG_COUNT
	.align		4
        /*002c*/ 	.byte	0x03, 0x1b
        /*002e*/ 	.short	0x00ff


	//----- nvinfo : EIATTR_MERCURY_ISA_VERSION
	.align		4
        /*0030*/ 	.byte	0x03, 0x5f
        /*0032*/ 	.short	0x0101


	//----- nvinfo : EIATTR_VRC_CTA_INIT_COUNT
	.align		4
        /*0034*/ 	.byte	0x02, 0x4a
	.zero		1
	.zero		1


	//----- nvinfo : EIATTR_EXIT_INSTR_OFFSETS
	.align		4
        /*0038*/ 	.byte	0x04, 0x1c
        /*003a*/ 	.short	(.L_13 - .L_12)


	//   ....[0]....
.L_12:
        /*003c*/ 	.word	0x00000070


	//   ....[1]....
        /*0040*/ 	.word	0x00000c50


	//----- nvinfo : EIATTR_CBANK_PARAM_SIZE
	.align		4
.L_13:
        /*0044*/ 	.byte	0x03, 0x19
        /*0046*/ 	.short	0x000c


	//----- nvinfo : EIATTR_PARAM_CBANK
	.align		4
        /*0048*/ 	.byte	0x04, 0x0a
        /*004a*/ 	.short	(.L_15 - .L_14)
	.align		4
.L_14:
        /*004c*/ 	.word	index@(.nv.constant0._Z10body_forceP4Bodyi)
        /*0050*/ 	.short	0x0380
        /*0052*/ 	.short	0x000c


	//----- nvinfo : EIATTR_SW_WAR
	.align		4
.L_15:
        /*0054*/ 	.byte	0x04, 0x36
        /*0056*/ 	.short	(.L_17 - .L_16)
.L_16:
        /*0058*/ 	.word	0x00000008
.L_17:


//--------------------- .nv.callgraph             --------------------------
	.section	.nv.callgraph,"",@"SHT_CUDA_CALLGRAPH"
	.align	4
	.sectionentsize	8
	.align		4
        /*0000*/ 	.word	0x00000000
	.align		4
        /*0004*/ 	.word	0xffffffff
	.align		4
        /*0008*/ 	.word	0x00000000
	.align		4
        /*000c*/ 	.word	0xfffffffe
	.align		4
        /*0010*/ 	.word	0x00000000
	.align		4
        /*0014*/ 	.word	0xfffffffd
	.align		4
        /*0018*/ 	.word	0x00000000
	.align		4
        /*001c*/ 	.word	0xfffffffc


//--------------------- .text._Z10body_forceP4Bodyi --------------------------
	.section	.text._Z10body_forceP4Bodyi,"ax",@progbits
	.align	128
        .global         _Z10body_forceP4Bodyi
        .type           _Z10body_forceP4Bodyi,@function
        .size           _Z10body_forceP4Bodyi,(.L_x_6 - _Z10body_forceP4Bodyi)
        .other          _Z10body_forceP4Bodyi,@"STO_CUDA_ENTRY STV_DEFAULT"
_Z10body_forceP4Bodyi:
.text._Z10body_forceP4Bodyi:
[----:B------:R-:W-:Y:S01]  /*0000*/  LDC R1, c[0x0][0x37c] ;  /* 0x0000df00ff017b82 */ /* 0x000fe20000000800 */
[----:B------:R-:W0:Y:S01]  /*0010*/  S2R R11, SR_CTAID.X ;  /* 0x00000000000b7919 */ /* 0x000e220000002500 */
[----:B------:R-:W0:Y:S01]  /*0020*/  LDCU UR4, c[0x0][0x360] ;  /* 0x00006c00ff0477ac */ /* 0x000e220008000800 */
[----:B------:R-:W0:Y:S01]  /*0030*/  S2R R0, SR_TID.X ;  /* 0x0000000000007919 */ /* 0x000e220000002100 */
[----:B------:R-:W1:Y:S01]  /*0040*/  LDCU UR9, c[0x0][0x388] ;  /* 0x00007100ff0977ac */ /* 0x000e620008000800 */
[----:B0-----:R-:W-:-:S05]  /*0050*/  IMAD R11, R11, UR4, R0 ;  /* 0x000000040b0b7c24 */ /* 0x001fca000f8e0200 */
[----:B-1----:R-:W-:-:S13]  /*0060*/  ISETP.GE.AND P0, PT, R11, UR9, PT ;  /* 0x000000090b007c0c */ /* 0x002fda000bf06270 */
[----:B------:R-:W-:Y:S05]  /*0070*/  @P0 EXIT ;  /* 0x000000000000094d */ /* 0x000fea0003800000 */
[----:B------:R-:W-:Y:S01]  /*0080*/  UISETP.GE.AND UP0, UPT, UR9, 0x1, UPT ;  /* 0x000000010900788c */ /* 0x000fe2000bf06270 */
[----:B------:R-:W-:Y:S01]  /*0090*/  HFMA2 R19, -RZ, RZ, 0, 0 ;  /* 0x00000000ff137431 */ /* 0x000fe200000001ff */
[----:B------:R-:W-:Y:S01]  /*00a0*/  MOV R17, RZ ;  /* 0x000000ff00117202 */ /* 0x000fe20000000f00 */
[----:B------:R-:W-:Y:S01]  /*00b0*/  HFMA2 R0, -RZ, RZ, 0, 0 ;  /* 0x00000000ff007431 */ /* 0x000fe200000001ff */
[----:B------:R-:W0:Y:S05]  /*00c0*/  LDCU.64 UR10, c[0x0][0x358] ;  /* 0x00006b00ff0a77ac */ /* 0x000e2a0008000a00 */
[----:B------:R-:W-:Y:S05]  /*00d0*/  BRA.U !UP0, `(.L_x_0) ;  /* 0x0000000908b07547 */ /* 0x000fea000b800000 */
[----:B------:R-:W1:Y:S02]  /*00e0*/  LDC.64 R2, c[0x0][0x380] ;  /* 0x0000e000ff027b82 */ /* 0x000e640000000a00 */
[----:B-1----:R-:W-:-:S05]  /*00f0*/  IMAD.WIDE R4, R11, 0x18, R2 ;  /* 0x000000180b047825 */ /* 0x002fca00078e0202 */
[----:B0-----:R0:W5:Y:S04]  /*0100*/  LDG.E R9, desc[UR10][R4.64] ;  /* 0x0000000a04097981 */ /* 0x001168000c1e1900 */
[----:B------:R0:W5:Y:S04]  /*0110*/  LDG.E R8, desc[UR10][R4.64+0x4] ;  /* 0x0000040a04087981 */ /* 0x000168000c1e1900 */
[----:B------:R0:W5:Y:S01]  /*0120*/  LDG.E R6, desc[UR10][R4.64+0x8] ;  /* 0x0000080a04067981 */ /* 0x000162000c1e1900 */
[----:B------:R-:W-:Y:S01]  /*0130*/  UISETP.GE.U32.AND UP1, UPT, UR9, 0x4, UPT ;  /* 0x000000040900788c */ /* 0x000fe2000bf26070 */
[----:B------:R-:W-:Y:S01]  /*0140*/  MOV R0, RZ ;  /* 0x000000ff00007202 */ /* 0x000fe20000000f00 */
[----:B------:R-:W-:Y:S01]  /*0150*/  ULOP3.LUT UR6, UR9, 0x3, URZ, 0xc0, !UPT ;  /* 0x0000000309067892 */ /* 0x000fe2000f8ec0ff */
[----:B------:R-:W-:-:S02]  /*0160*/  MOV R7, RZ ;  /* 0x000000ff00077202 */ /* 0x000fc40000000f00 */
[----:B------:R-:W-:Y:S01]  /*0170*/  MOV R17, RZ ;  /* 0x000000ff00117202 */ /* 0x000fe20000000f00 */
[----:B------:R-:W-:Y:S01]  /*0180*/  UISETP.NE.AND UP0, UPT, UR6, URZ, UPT ;  /* 0x000000ff0600728c */ /* 0x000fe2000bf05270 */
[----:B------:R-:W-:Y:S02]  /*0190*/  MOV R19, RZ ;  /* 0x000000ff00137202 */ /* 0x000fe40000000f00 */
[----:B0-----:R-:W-:Y:S08]  /*01a0*/  BRA.U !UP1, `(.L_x_1) ;  /* 0x0000000509687547 */ /* 0x001ff0000b800000 */
[----:B------:R-:W0:Y:S01]  /*01b0*/  LDCU.64 UR4, c[0x0][0x380] ;  /* 0x00007000ff0477ac */ /* 0x000e220008000a00 */
[----:B------:R-:W-:Y:S01]  /*01c0*/  MOV R0, RZ ;  /* 0x000000ff00007202 */ /* 0x000fe20000000f00 */
[----:B------:R-:W-:-:S04]  /*01d0*/  ULOP3.LUT UR7, UR9, 0x7ffffffc, URZ, 0xc0, !UPT ;  /* 0x7ffffffc09077892 */ /* 0x000fc8000f8ec0ff */
[----:B------:R-:W-:Y:S02]  /*01e0*/  UIADD3 UR8, UPT, UPT, -UR7, URZ, URZ ;  /* 0x000000ff07087290 */ /* 0x000fe4000fffe1ff */
[----:B------:R-:W-:Y:S01]  /*01f0*/  MOV R7, UR7 ;  /* 0x0000000700077c02 */ /* 0x000fe20008000f00 */
[----:B0-----:R-:W-:-:S04]  /*0200*/  UIADD3 UR4, UP1, UPT, UR4, 0x30, URZ ;  /* 0x0000003004047890 */ /* 0x001fc8000ff3e0ff */
[----:B------:R-:W-:Y:S02]  /*0210*/  UIADD3.X UR5, UPT, UPT, URZ, UR5, URZ, UP1, !UPT ;  /* 0x00000005ff057290 */ /* 0x000fe40008ffe4ff */
[----:B------:R-:W-:-:S04]  /*0220*/  MOV R4, UR4 ;  /* 0x0000000400047c02 */ /* 0x000fc80008000f00 */
[----:B------:R-:W-:-:S07]  /*0230*/  MOV R5, UR5 ;  /* 0x0000000500057c02 */ /* 0x000fce0008000f00 */
.L_x_2:
[----:B------:R-:W2:Y:S04]  /*0240*/  LDG.E R13, desc[UR10][R4.64+-0x2c] ;  /* 0xffffd40a040d7981 */ /* 0x000ea8000c1e1900 */
[----:B------:R-:W3:Y:S04]  /*0250*/  LDG.E R12, desc[UR10][R4.64+-0x30] ;  /* 0xffffd00a040c7981 */ /* 0x000ee8000c1e1900 */
[----:B------:R-:W4:Y:S04]  /*0260*/  LDG.E R10, desc[UR10][R4.64+-0x28] ;  /* 0xffffd80a040a7981 */ /* 0x000f28000c1e1900 */
        /* <DEDUP_REMOVED lines=8> */
[----:B------:R-:W4:Y:S01]  /*02f0*/  LDG.E R15, desc[UR10][R4.64+0x20] ;  /* 0x0000200a040f7981 */ /* 0x000f22000c1e1900 */
[----:B------:R-:W-:-:S04]  /*0300*/  UIADD3 UR8, UPT, UPT, UR8, 0x4, URZ ;  /* 0x0000000408087890 */ /* 0x000fc8000fffe0ff */
[----:B------:R-:W-:Y:S01]  /*0310*/  UISETP.NE.AND UP1, UPT, UR8, URZ, UPT ;  /* 0x000000ff0800728c */ /* 0x000fe2000bf25270 */
[----:B--2--5:R-:W-:Y:S01]  /*0320*/  FADD R22, -R8, R13 ;  /* 0x0000000d08167221 */ /* 0x024fe20000000100 */
[----:B---3--:R-:W-:-:S03]  /*0330*/  FADD R12, -R9, R12 ;  /* 0x0000000c090c7221 */ /* 0x008fc60000000100 */
[----:B------:R-:W-:Y:S01]  /*0340*/  FMUL R14, R22, R22 ;  /* 0x00000016160e7220 */ /* 0x000fe20000400000 */
[----:B----4-:R-:W-:-:S03]  /*0350*/  FADD R13, -R6, R10 ;  /* 0x0000000a060d7221 */ /* 0x010fc60000000100 */
[----:B------:R-:W-:-:S04]  /*0360*/  FFMA R14, R12, R12, R14 ;  /* 0x0000000c0c0e7223 */ /* 0x000fc8000000000e */
[----:B------:R-:W-:-:S04]  /*0370*/  FFMA R14, R13, R13, R14 ;  /* 0x0000000d0d0e7223 */ /* 0x000fc8000000000e */
[----:B------:R-:W-:-:S05]  /*0380*/  FADD R24, R14, 9.9999997171806853657e-10 ;  /* 0x3089705f0e187421 */ /* 0x000fca0000000000 */
[----:B------:R-:W-:-:S13]  /*0390*/  FSETP.GEU.AND P0, PT, |R24|, 1.175494350822287508e-38, PT ;  /* 0x008000001800780b */ /* 0x000fda0003f0e200 */
[----:B------:R-:W-:-:S04]  /*03a0*/  @!P0 FMUL R24, R24, 16777216 ;  /* 0x4b80000018188820 */ /* 0x000fc80000400000 */
[----:B------:R-:W0:Y:S02]  /*03b0*/  MUFU.RSQ R10, R24 ;  /* 0x00000018000a7308 */ /* 0x000e240000001400 */
[----:B0-----:R-:W-:-:S04]  /*03c0*/  @!P0 FMUL R10, R10, 4096 ;  /* 0x458000000a0a8820 */ /* 0x001fc80000400000 */
[----:B------:R-:W-:-:S04]  /*03d0*/  FMUL R14, R10, R10 ;  /* 0x0000000a0a0e7220 */ /* 0x000fc80000400000 */
[----:B------:R-:W-:Y:S01]  /*03e0*/  FMUL R10, R10, R14 ;  /* 0x0000000e0a0a7220 */ /* 0x000fe20000400000 */
[----:B------:R-:W-:-:S03]  /*03f0*/  FADD R14, -R8, R29 ;  /* 0x0000001d080e7221 */ /* 0x000fc60000000100 */
[-C--:B------:R-:W-:Y:S01]  /*0400*/  FFMA R12, R12, R10.reuse, R19 ;  /* 0x0000000a0c0c7223 */ /* 0x080fe20000000013 */
[C---:B------:R-:W-:Y:S01]  /*0410*/  FADD R19, -R9.reuse, R20 ;  /* 0x0000001409137221 */ /* 0x040fe20000000100 */
[----:B------:R-:W-:Y:S01]  /*0420*/  FFMA R17, R22, R10, R17 ;  /* 0x0000000a16117223 */ /* 0x000fe20000000011 */
[----:B------:R-:W-:Y:S01]  /*0430*/  FADD R20, -R8, R27 ;  /* 0x0000001b08147221 */ /* 0x000fe20000000100 */
[----:B------:R-:W-:Y:S01]  /*0440*/  FMUL R22, R14, R14 ;  /* 0x0000000e0e167220 */ /* 0x000fe20000400000 */
[----:B------:R-:W-:Y:S01]  /*0450*/  FADD R18, -R9, R18 ;  /* 0x0000001209127221 */ /* 0x000fe20000000100 */
[----:B------:R-:W-:Y:S01]  /*0460*/  FADD R25, -R6, R25 ;  /* 0x0000001906197221 */ /* 0x000fe20000000100 */
[----:B------:R-:W-:Y:S01]  /*0470*/  FMUL R27, R20, R20 ;  /* 0x00000014141b7220 */ /* 0x000fe20000400000 */
[----:B------:R-:W-:Y:S01]  /*0480*/  FFMA R22, R19, R19, R22 ;  /* 0x0000001313167223 */ /* 0x000fe20000000016 */
[----:B------:R-:W-:Y:S01]  /*0490*/  FADD R21, -R8, R21 ;  /* 0x0000001508157221 */ /* 0x000fe20000000100 */
[----:B------:R-:W-:Y:S01]  /*04a0*/  FADD R23, -R6, R23 ;  /* 0x0000001706177221 */ /* 0x000fe20000000100 */
[----:B------:R-:W-:Y:S01]  /*04b0*/  FFMA R24, R18, R18, R27 ;  /* 0x0000001212187223 */ /* 0x000fe2000000001b */
[----:B------:R-:W-:Y:S01]  /*04c0*/  FFMA R22, R25, R25, R22 ;  /* 0x0000001919167223 */ /* 0x000fe20000000016 */
[----:B------:R-:W-:Y:S01]  /*04d0*/  FADD R16, -R9, R16 ;  /* 0x0000001009107221 */ /* 0x000fe20000000100 */
[----:B------:R-:W-:Y:S01]  /*04e0*/  FMUL R27, R21, R21 ;  /* 0x00000015151b7220 */ /* 0x000fe20000400000 */
[----:B------:R-:W-:Y:S01]  /*04f0*/  FFMA R26, R23, R23, R24 ;  /* 0x00000017171a7223 */ /* 0x000fe20000000018 */
[----:B------:R-:W-:Y:S01]  /*0500*/  FADD R24, R22, 9.9999997171806853657e-10 ;  /* 0x3089705f16187421 */ /* 0x000fe20000000000 */
[----:B------:R-:W-:Y:S01]  /*0510*/  FADD R15, -R6, R15 ;  /* 0x0000000f060f7221 */ /* 0x000fe20000000100 */
[----:B------:R-:W-:Y:S01]  /*0520*/  FFMA R22, R16, R16, R27 ;  /* 0x0000001010167223 */ /* 0x000fe2000000001b */
[----:B------:R-:W-:-:S02]  /*0530*/  FADD R27, R26, 9.9999997171806853657e-10 ;  /* 0x3089705f1a1b7421 */ /* 0x000fc40000000000 */
[----:B------:R-:W-:Y:S01]  /*0540*/  FSETP.GEU.AND P0, PT, |R24|, 1.175494350822287508e-38, PT ;  /* 0x008000001800780b */ /* 0x000fe20003f0e200 */
[----:B------:R-:W-:Y:S02]  /*0550*/  FFMA R22, R15, R15, R22 ;  /* 0x0000000f0f167223 */ /* 0x000fe40000000016 */
[----:B------:R-:W-:Y:S02]  /*0560*/  FSETP.GEU.AND P1, PT, |R27|, 1.175494350822287508e-38, PT ;  /* 0x008000001b00780b */ /* 0x000fe40003f2e200 */
[----:B------:R-:W-:-:S05]  /*0570*/  FADD R28, R22, 9.9999997171806853657e-10 ;  /* 0x3089705f161c7421 */ /* 0x000fca0000000000 */
[----:B------:R-:W-:-:S03]  /*0580*/  FSETP.GEU.AND P2, PT, |R28|, 1.175494350822287508e-38, PT ;  /* 0x008000001c00780b */ /* 0x000fc60003f4e200 */
[----:B------:R-:W-:-:S03]  /*0590*/  @!P0 FMUL R24, R24, 16777216 ;  /* 0x4b80000018188820 */ /* 0x000fc60000400000 */
[----:B------:R-:W-:Y:S01]  /*05a0*/  @!P1 FMUL R27, R27, 16777216 ;  /* 0x4b8000001b1b9820 */ /* 0x000fe20000400000 */
[----:B------:R-:W0:Y:S01]  /*05b0*/  MUFU.RSQ R26, R24 ;  /* 0x00000018001a7308 */ /* 0x000e220000001400 */
[----:B------:R-:W-:-:S05]  /*05c0*/  FFMA R10, R13, R10, R0 ;  /* 0x0000000a0d0a7223 */ /* 0x000fca0000000000 */
[----:B------:R-:W-:Y:S02]  /*05d0*/  @!P2 FMUL R28, R28, 16777216 ;  /* 0x4b8000001c1ca820 */ /* 0x000fe40000400000 */
[----:B------:R-:W1:Y:S08]  /*05e0*/  MUFU.RSQ R22, R27 ;  /* 0x0000001b00167308 */ /* 0x000e700000001400 */
[----:B------:R-:W2:Y:S01]  /*05f0*/  MUFU.RSQ R0, R28 ;  /* 0x0000001c00007308 */ /* 0x000ea20000001400 */
[----:B0-----:R-:W-:-:S04]  /*0600*/  @!P0 FMUL R26, R26, 4096 ;  /* 0x458000001a1a8820 */ /* 0x001fc80000400000 */
[----:B------:R-:W-:Y:S01]  /*0610*/  FMUL R13, R26, R26 ;  /* 0x0000001a1a0d7220 */ /* 0x000fe20000400000 */
[----:B-1----:R-:W-:-:S03]  /*0620*/  @!P1 FMUL R22, R22, 4096 ;  /* 0x4580000016169820 */ /* 0x002fc60000400000 */
[----:B------:R-:W-:Y:S01]  /*0630*/  FMUL R26, R26, R13 ;  /* 0x0000000d1a1a7220 */ /* 0x000fe20000400000 */
[----:B------:R-:W-:-:S03]  /*0640*/  FMUL R13, R22, R22 ;  /* 0x00000016160d7220 */ /* 0x000fc60000400000 */
[-C--:B------:R-:W-:Y:S01]  /*0650*/  FFMA R10, R25, R26.reuse, R10 ;  /* 0x0000001a190a7223 */ /* 0x080fe2000000000a */
[----:B--2---:R-:W-:Y:S01]  /*0660*/  @!P2 FMUL R0, R0, 4096 ;  /* 0x458000000000a820 */ /* 0x004fe20000400000 */
[-C--:B------:R-:W-:Y:S01]  /*0670*/  FFMA R19, R19, R26.reuse, R12 ;  /* 0x0000001a13137223 */ /* 0x080fe2000000000c */
[----:B------:R-:W-:Y:S01]  /*0680*/  FMUL R13, R22, R13 ;  /* 0x0000000d160d7220 */ /* 0x000fe20000400000 */
[----:B------:R-:W-:Y:S01]  /*0690*/  FFMA R17, R14, R26, R17 ;  /* 0x0000001a0e117223 */ /* 0x000fe20000000011 */
[----:B------:R-:W-:Y:S01]  /*06a0*/  FMUL R25, R0, R0 ;  /* 0x0000000000197220 */ /* 0x000fe20000400000 */
[----:B------:R-:W-:Y:S01]  /*06b0*/  IADD3 R4, P0, PT, R4, 0x60, RZ ;  /* 0x0000006004047810 */ /* 0x000fe20007f1e0ff */
[-C--:B------:R-:W-:Y:S01]  /*06c0*/  FFMA R19, R18, R13.reuse, R19 ;  /* 0x0000000d12137223 */ /* 0x080fe20000000013 */
[----:B------:R-:W-:Y:S01]  /*06d0*/  FFMA R20, R20, R13, R17 ;  /* 0x0000000d14147223 */ /* 0x000fe20000000011 */
[----:B------:R-:W-:Y:S01]  /*06e0*/  FMUL R0, R0, R25 ;  /* 0x0000001900007220 */ /* 0x000fe20000400000 */
[----:B------:R-:W-:Y:S01]  /*06f0*/  FFMA R10, R23, R13, R10 ;  /* 0x0000000d170a7223 */ /* 0x000fe2000000000a */
[----:B------:R-:W-:-:S02]  /*0700*/  IADD3.X R5, PT, PT, RZ, R5, RZ, P0, !PT ;  /* 0x00000005ff057210 */ /* 0x000fc400007fe4ff */
[-C--:B------:R-:W-:Y:S01]  /*0710*/  FFMA R19, R16, R0.reuse, R19 ;  /* 0x0000000010137223 */ /* 0x080fe20000000013 */
[-C--:B------:R-:W-:Y:S01]  /*0720*/  FFMA R17, R21, R0.reuse, R20 ;  /* 0x0000000015117223 */ /* 0x080fe20000000014 */
[----:B------:R-:W-:Y:S01]  /*0730*/  FFMA R0, R15, R0, R10 ;  /* 0x000000000f007223 */ /* 0x000fe2000000000a */
[----:B------:R-:W-:Y:S06]  /*0740*/  BRA.U UP1, `(.L_x_2) ;  /* 0xfffffff901bc7547 */ /* 0x000fec000b83ffff */
.L_x_1:
[----:B------:R-:W-:Y:S05]  /*0750*/  BRA.U !UP0, `(.L_x_3) ;  /* 0x0000000508047547 */ /* 0x000fea000b800000 */
[----:B------:R-:W-:Y:S02]  /*0760*/  UISETP.NE.AND UP0, UPT, UR6, 0x1, UPT ;  /* 0x000000010600788c */ /* 0x000fe4000bf05270 */
[----:B------:R-:W-:-:S04]  /*0770*/  ULOP3.LUT UR4, UR9, 0x1, URZ, 0xc0, !UPT ;  /* 0x0000000109047892 */ /* 0x000fc8000f8ec0ff */
[----:B------:R-:W-:-:S03]  /*0780*/  UISETP.NE.U32.AND UP1, UPT, UR4, 0x1, UPT ;  /* 0x000000010400788c */ /* 0x000fc6000bf25070 */
[----:B------:R-:W-:Y:S08]  /*0790*/  BRA.U !UP0, `(.L_x_4) ;  /* 0x0000000108a07547 */ /* 0x000ff0000b800000 */
[----:B------:R-:W-:-:S05]  /*07a0*/  IMAD.WIDE.U32 R4, R7, 0x18, R2 ;  /* 0x0000001807047825 */ /* 0x000fca00078e0002 */
[----:B------:R-:W2:Y:S04]  /*07b0*/  LDG.E R13, desc[UR10][R4.64+0x4] ;  /* 0x0000040a040d7981 */ /* 0x000ea8000c1e1900 */
[----:B------:R-:W3:Y:S04]  /*07c0*/  LDG.E R21, desc[UR10][R4.64+0x1c] ;  /* 0x00001c0a04157981 */ /* 0x000ee8000c1e1900 */
[----:B------:R-:W4:Y:S04]  /*07d0*/  LDG.E R14, desc[UR10][R4.64] ;  /* 0x0000000a040e7981 */ /* 0x000f28000c1e1900 */
[----:B------:R-:W4:Y:S04]  /*07e0*/  LDG.E R15, desc[UR10][R4.64+0x8] ;  /* 0x0000080a040f7981 */ /* 0x000f28000c1e1900 */
[----:B------:R-:W4:Y:S04]  /*07f0*/  LDG.E R16, desc[UR10][R4.64+0x18] ;  /* 0x0000180a04107981 */ /* 0x000f28000c1e1900 */
[----:B------:R-:W4:Y:S01]  /*0800*/  LDG.E R23, desc[UR10][R4.64+0x20] ;  /* 0x0000200a04177981 */ /* 0x000f22000c1e1900 */
[----:B------:R-:W-:Y:S01]  /*0810*/  IADD3 R7, PT, PT, R7, 0x2, RZ ;  /* 0x0000000207077810 */ /* 0x000fe20007ffe0ff */
[C---:B--2--5:R-:W-:Y:S01]  /*0820*/  FADD R12, -R8.reuse, R13 ;  /* 0x0000000d080c7221 */ /* 0x064fe20000000100 */
[----:B---3--:R-:W-:-:S03]  /*0830*/  FADD R10, -R8, R21 ;  /* 0x00000015080a7221 */ /* 0x008fc60000000100 */
[----:B------:R-:W-:Y:S01]  /*0840*/  FMUL R21, R12, R12 ;  /* 0x0000000c0c157220 */ /* 0x000fe20000400000 */
[C---:B----4-:R-:W-:Y:S01]  /*0850*/  FADD R14, -R9.reuse, R14 ;  /* 0x0000000e090e7221 */ /* 0x050fe20000000100 */
[----:B------:R-:W-:Y:S01]  /*0860*/  FMUL R20, R10, R10 ;  /* 0x0000000a0a147220 */ /* 0x000fe20000400000 */
[----:B------:R-:W-:Y:S02]  /*0870*/  FADD R15, -R6, R15 ;  /* 0x0000000f060f7221 */ /* 0x000fe40000000100 */
[----:B------:R-:W-:Y:S01]  /*0880*/  FFMA R18, R14, R14, R21 ;  /* 0x0000000e0e127223 */ /* 0x000fe20000000015 */
[----:B------:R-:W-:-:S03]  /*0890*/  FADD R13, -R9, R16 ;  /* 0x00000010090d7221 */ /* 0x000fc60000000100 */
[----:B------:R-:W-:Y:S01]  /*08a0*/  FFMA R18, R15, R15, R18 ;  /* 0x0000000f0f127223 */ /* 0x000fe20000000012 */
[----:B------:R-:W-:Y:S01]  /*08b0*/  FADD R16, -R6, R23 ;  /* 0x0000001706107221 */ /* 0x000fe20000000100 */
[----:B------:R-:W-:Y:S02]  /*08c0*/  FFMA R21, R13, R13, R20 ;  /* 0x0000000d0d157223 */ /* 0x000fe40000000014 */
[----:B------:R-:W-:Y:S02]  /*08d0*/  FADD R18, R18, 9.9999997171806853657e-10 ;  /* 0x3089705f12127421 */ /* 0x000fe40000000000 */
[----:B------:R-:W-:-:S03]  /*08e0*/  FFMA R21, R16, R16, R21 ;  /* 0x0000001010157223 */ /* 0x000fc60000000015 */
[----:B------:R-:W-:Y:S01]  /*08f0*/  FSETP.GEU.AND P0, PT, |R18|, 1.175494350822287508e-38, PT ;  /* 0x008000001200780b */ /* 0x000fe20003f0e200 */
[----:B------:R-:W-:-:S05]  /*0900*/  FADD R21, R21, 9.9999997171806853657e-10 ;  /* 0x3089705f15157421 */ /* 0x000fca0000000000 */
[----:B------:R-:W-:-:S07]  /*0910*/  FSETP.GEU.AND P1, PT, |R21|, 1.175494350822287508e-38, PT ;  /* 0x008000001500780b */ /* 0x000fce0003f2e200 */
[----:B------:R-:W-:-:S04]  /*0920*/  @!P0 FMUL R18, R18, 16777216 ;  /* 0x4b80000012128820 */ /* 0x000fc80000400000 */
[----:B------:R-:W0:Y:S02]  /*0930*/  MUFU.RSQ R4, R18 ;  /* 0x0000001200047308 */ /* 0x000e240000001400 */
[----:B------:R-:W-:-:S06]  /*0940*/  @!P1 FMUL R21, R21, 16777216 ;  /* 0x4b80000015159820 */ /* 0x000fcc0000400000 */
[----:B------:R-:W1:Y:S01]  /*0950*/  MUFU.RSQ R20, R21 ;  /* 0x0000001500147308 */ /* 0x000e620000001400 */
[----:B0-----:R-:W-:-:S04]  /*0960*/  @!P0 FMUL R4, R4, 4096 ;  /* 0x4580000004048820 */ /* 0x001fc80000400000 */
[----:B------:R-:W-:Y:S01]  /*0970*/  FMUL R5, R4, R4 ;  /* 0x0000000404057220 */ /* 0x000fe20000400000 */
[----:B-1----:R-:W-:-:S03]  /*0980*/  @!P1 FMUL R20, R20, 4096 ;  /* 0x4580000014149820 */ /* 0x002fc60000400000 */
[----:B------:R-:W-:Y:S01]  /*0990*/  FMUL R5, R4, R5 ;  /* 0x0000000504057220 */ /* 0x000fe20000400000 */
[----:B------:R-:W-:-:S03]  /*09a0*/  FMUL R23, R20, R20 ;  /* 0x0000001414177220 */ /* 0x000fc60000400000 */
[-C--:B------:R-:W-:Y:S01]  /*09b0*/  FFMA R14, R14, R5.reuse, R19 ;  /* 0x000000050e0e7223 */ /* 0x080fe20000000013 */
[-C--:B------:R-:W-:Y:S01]  /*09c0*/  FFMA R17, R12, R5.reuse, R17 ;  /* 0x000000050c117223 */ /* 0x080fe20000000011 */
[----:B------:R-:W-:Y:S01]  /*09d0*/  FFMA R5, R15, R5, R0 ;  /* 0x000000050f057223 */ /* 0x000fe20000000000 */
[----:B------:R-:W-:-:S04]  /*09e0*/  FMUL R23, R20, R23 ;  /* 0x0000001714177220 */ /* 0x000fc80000400000 */
[-C--:B------:R-:W-:Y:S01]  /*09f0*/  FFMA R19, R13, R23.reuse, R14 ;  /* 0x000000170d137223 */ /* 0x080fe2000000000e */
[-C--:B------:R-:W-:Y:S01]  /*0a00*/  FFMA R17, R10, R23.reuse, R17 ;  /* 0x000000170a117223 */ /* 0x080fe20000000011 */
[----:B------:R-:W-:-:S07]  /*0a10*/  FFMA R0, R16, R23, R5 ;  /* 0x0000001710007223 */ /* 0x000fce0000000005 */
.L_x_4:
[----:B------:R-:W-:Y:S05]  /*0a20*/  BRA.U UP1, `(.L_x_3) ;  /* 0x0000000101507547 */ /* 0x000fea000b800000 */
[----:B------:R-:W-:-:S05]  /*0a30*/  IMAD.WIDE.U32 R2, R7, 0x18, R2 ;  /* 0x0000001807027825 */ /* 0x000fca00078e0002 */
[----:B------:R-:W2:Y:S04]  /*0a40*/  LDG.E R5, desc[UR10][R2.64+0x4] ;  /* 0x0000040a02057981 */ /* 0x000ea8000c1e1900 */
[----:B------:R-:W3:Y:S04]  /*0a50*/  LDG.E R4, desc[UR10][R2.64] ;  /* 0x0000000a02047981 */ /* 0x000ee8000c1e1900 */
[----:B------:R-:W4:Y:S01]  /*0a60*/  LDG.E R7, desc[UR10][R2.64+0x8] ;  /* 0x0000080a02077981 */ /* 0x000f22000c1e1900 */
        /* <DEDUP_REMOVED lines=12> */
[----:B------:R-:W-:-:S04]  /*0b30*/  FMUL R2, R5, R2 ;  /* 0x0000000205027220 */ /* 0x000fc80000400000 */
[-C--:B------:R-:W-:Y:S01]  /*0b40*/  FFMA R19, R4, R2.reuse, R19 ;  /* 0x0000000204137223 */ /* 0x080fe20000000013 */
[-C--:B------:R-:W-:Y:S01]  /*0b50*/  FFMA R17, R8, R2.reuse, R17 ;  /* 0x0000000208117223 */ /* 0x080fe20000000011 */
[----:B------:R-:W-:-:S07]  /*0b60*/  FFMA R0, R7, R2, R0 ;  /* 0x0000000207007223 */ /* 0x000fce0000000000 */
.L_x_3:
[----:B------:R-:W-:Y:S01]  /*0b70*/  FMUL R19, R19, 0.0010000000474974513054 ;  /* 0x3a83126f13137820 */ /* 0x000fe20000400000 */
[----:B------:R-:W-:Y:S01]  /*0b80*/  FMUL R17, R17, 0.0010000000474974513054 ;  /* 0x3a83126f11117820 */ /* 0x000fe20000400000 */
[----:B------:R-:W-:-:S07]  /*0b90*/  FMUL R0, R0, 0.0010000000474974513054 ;  /* 0x3a83126f00007820 */ /* 0x000fce0000400000 */
.L_x_0:
[----:B------:R-:W1:Y:S02]  /*0ba0*/  LDC.64 R2, c[0x0][0x380] ;  /* 0x0000e000ff027b82 */ /* 0x000e640000000a00 */
[----:B-1----:R-:W-:-:S05]  /*0bb0*/  IMAD.WIDE R2, R11, 0x18, R2 ;  /* 0x000000180b027825 */ /* 0x002fca00078e0202 */
[----:B0-----:R-:W2:Y:S04]  /*0bc0*/  LDG.E R4, desc[UR10][R2.64+0xc] ;  /* 0x00000c0a02047981 */ /* 0x001ea8000c1e1900 */
[----:B-----5:R-:W3:Y:S04]  /*0bd0*/  LDG.E R6, desc[UR10][R2.64+0x10] ;  /* 0x0000100a02067981 */ /* 0x020ee8000c1e1900 */
[----:B------:R-:W4:Y:S01]  /*0be0*/  LDG.E R5, desc[UR10][R2.64+0x14] ;  /* 0x0000140a02057981 */ /* 0x000f22000c1e1900 */
[----:B--2---:R-:W-:Y:S01]  /*0bf0*/  FADD R19, R4, R19 ;  /* 0x0000001304137221 */ /* 0x004fe20000000000 */
[----:B---3--:R-:W-:-:S04]  /*0c00*/  FADD R17, R6, R17 ;  /* 0x0000001106117221 */ /* 0x008fc80000000000 */
[----:B------:R-:W-:Y:S01]  /*0c10*/  STG.E desc[UR10][R2.64+0xc], R19 ;  /* 0x00000c1302007986 */ /* 0x000fe2000c10190a */
[----:B----4-:R-:W-:-:S03]  /*0c20*/  FADD R5, R5, R0 ;  /* 0x0000000005057221 */ /* 0x010fc60000000000 */
[----:B------:R-:W-:Y:S04]  /*0c30*/  STG.E desc[UR10][R2.64+0x10], R17 ;  /* 0x0000101102007986 */ /* 0x000fe8000c10190a */
[----:B------:R-:W-:Y:S01]  /*0c40*/  STG.E desc[UR10][R2.64+0x14], R5 ;  /* 0x0000140502007986 */ /* 0x000fe2000c10190a */
[----:B------:R-:W-:Y:S05]  /*0c50*/  EXIT ;  /* 0x000000000000794d */ /* 0x000fea0003800000 */
.L_x_5:
[----:B------:R-:W-:-:S00]  /*0c60*/  BRA `(.L_x_5) ;  /* 0xfffffffc00fc7947 */ /* 0x000fc0000383ffff */
[----:B------:R-:W-:-:S00]  /*0c70*/  NOP ;  /* 0x0000000000007918 */ /* 0x000fc00000000000 */
        /* <DEDUP_REMOVED lines=8> */
.L_x_6:


//--------------------- .nv.shared.reserved.0     --------------------------
	.section	.nv.shared.reserved.0,"aw",@nobits
	.weak		__nv_reservedSMEM_offset_0_alias
	.size		__nv_reservedSMEM_offset_0_alias, 0, 64
	.other		__nv_reservedSMEM_offset_0_alias,@"STO_CUDA_RESERVED_SHARED STV_DEFAULT"
__nv_reservedSMEM_offset_0_alias:
	.zero		0
	.zero		64


//--------------------- .nv.constant0._Z10body_forceP4Bodyi --------------------------
	.section	.nv.constant0._Z10body_forceP4Bodyi,"a",@progbits
	.sectionflags	@""
	.align	4
.nv.constant0._Z10body_forceP4Bodyi:
	.zero		908


//--------------------- SYMBOLS --------------------------

	.type		.nv.reservedSmem.offset0,@object
	.size		.nv.reservedSmem.offset0,0x4
